//
// Generated by NVIDIA NVVM Compiler
//
// Compiler Build ID: CL-36424714
// Cuda compilation tools, release 13.0, V13.0.88
// Based on NVVM 20.0.0
//

.version 9.0
.target sm_100
.address_size 64

	// .globl	_Z11fill_matrixPfmf

.visible .entry _Z11fill_matrixPfmf(
	.param .u64 .ptr .align 1 _Z11fill_matrixPfmf_param_0,
	.param .u64 _Z11fill_matrixPfmf_param_1,
	.param .f32 _Z11fill_matrixPfmf_param_2
)
{
	.reg .pred 	%p<3>;
	.reg .b32 	%r<7>;
	.reg .b32 	%f<2>;
	.reg .b64 	%rd<11>;

	ld.param.u64 	%rd6, [_Z11fill_matrixPfmf_param_0];
	ld.param.u64 	%rd7, [_Z11fill_matrixPfmf_param_1];
	ld.param.f32 	%f1, [_Z11fill_matrixPfmf_param_2];
	mov.u32 	%r2, %ctaid.x;
	mov.u32 	%r3, %ntid.x;
	mov.u32 	%r4, %tid.x;
	mad.lo.s32 	%r5, %r2, %r3, %r4;
	cvt.u64.u32 	%rd10, %r5;
	mov.u32 	%r6, %nctaid.x;
	mul.lo.s32 	%r1, %r3, %r6;
	setp.le.u64 	%p1, %rd7, %rd10;
	@%p1 bra 	$L__BB0_3;
	cvt.u64.u32 	%rd2, %r1;
	cvta.to.global.u64 	%rd3, %rd6;
$L__BB0_2:
	shl.b64 	%rd8, %rd10, 2;
	add.s64 	%rd9, %rd3, %rd8;
	st.global.f32 	[%rd9], %f1;
	add.s64 	%rd10, %rd10, %rd2;
	setp.lt.u64 	%p2, %rd10, %rd7;
	@%p2 bra 	$L__BB0_2;
$L__BB0_3:
	ret;

}
	// .globl	_Z15peer_sum_kernelPKfmPf
.visible .entry _Z15peer_sum_kernelPKfmPf(
	.param .u64 .ptr .align 1 _Z15peer_sum_kernelPKfmPf_param_0,
	.param .u64 _Z15peer_sum_kernelPKfmPf_param_1,
	.param .u64 .ptr .align 1 _Z15peer_sum_kernelPKfmPf_param_2
)
{
	.reg .pred 	%p<3>;
	.reg .b32 	%r<7>;
	.reg .b32 	%f<9>;
	.reg .b64 	%rd<14>;

	ld.param.u64 	%rd5, [_Z15peer_sum_kernelPKfmPf_param_0];
	ld.param.u64 	%rd6, [_Z15peer_sum_kernelPKfmPf_param_1];
	ld.param.u64 	%rd7, [_Z15peer_sum_kernelPKfmPf_param_2];
	mov.u32 	%r2, %ctaid.x;
	mov.u32 	%r3, %ntid.x;
	mov.u32 	%r4, %tid.x;
	mad.lo.s32 	%r5, %r2, %r3, %r4;
	cvt.u64.u32 	%rd1, %r5;
	mov.u32 	%r6, %nctaid.x;
	mul.lo.s32 	%r1, %r3, %r6;
	setp.le.u64 	%p1, %rd6, %rd1;
	mov.f32 	%f8, 0f00000000;
	@%p1 bra 	$L__BB1_3;
	cvt.u64.u32 	%rd2, %r1;
	mov.f32 	%f8, 0f00000000;
	mov.u64 	%rd13, %rd1;
$L__BB1_2:
	shl.b64 	%rd9, %rd13, 2;
	add.s64 	%rd8, %rd5, %rd9;
	// begin inline asm
	ld.global.nc.f32 %f6, [%rd8];
	// end inline asm
	add.f32 	%f8, %f8, %f6;
	add.s64 	%rd13, %rd13, %rd2;
	setp.lt.u64 	%p2, %rd13, %rd6;
	@%p2 bra 	$L__BB1_2;
$L__BB1_3:
	cvta.to.global.u64 	%rd10, %rd7;
	shl.b64 	%rd11, %rd1, 2;
	add.s64 	%rd12, %rd10, %rd11;
	st.global.f32 	[%rd12], %f8;
	ret;

}


// ===== COMPILED SASS (sm_100) =====

	.target	sm_100

	.elftype	@"ET_EXEC"


//--------------------- .note.nv.tkinfo           --------------------------
	.section	.note.nv.tkinfo,"",@"SHT_NOTE"
	.sectionflags	@"SHF_NOTE_NV_TKINFO"
	.tkinfo
        /*0018*/ 	.word	0x00000002
        /*0030*/ 	.string	""
        /*0030*/ 	.string	"ptxas"
        /*0030*/ 	.string	"Cuda compilation tools, release 13.0, V13.0.88"
        /*0030*/ 	.string	"Build cuda_13.0.r13.0/compiler.36424714_0"
        /*0030*/ 	.string	"-arch sm_100 -m 64 "



//--------------------- .note.nv.cuinfo           --------------------------
	.section	.note.nv.cuinfo,"",@"SHT_NOTE"
	.sectionflags	@"SHF_NOTE_NV_CUINFO"
        /*0018*/ 	.short	0x0002
        /*001a*/ 	.short	0x0064
        /*001c*/ 	.short	0x0082
	.zero		2


//--------------------- .nv.info                  --------------------------
	.section	.nv.info,"",@"SHT_CUDA_INFO"
	.align	4


	//----- nvinfo : EIATTR_REGCOUNT
	.align		4
        /*0000*/ 	.byte	0x04, 0x2f
        /*0002*/ 	.short	(.L_1 - .L_0)
	.align		4
.L_0:
        /*0004*/ 	.word	index@(_Z11fill_matrixPfmf)
        /*0008*/ 	.word	0x0000000a


	//----- nvinfo : EIATTR_FRAME_SIZE
	.align		4
.L_1:
        /*000c*/ 	.byte	0x04, 0x11
        /*000e*/ 	.short	(.L_3 - .L_2)
	.align		4
.L_2:
        /*0010*/ 	.word	index@(_Z11fill_matrixPfmf)
        /*0014*/ 	.word	0x00000000


	//----- nvinfo : EIATTR_REGCOUNT
	.align		4
.L_3:
        /*0018*/ 	.byte	0x04, 0x2f
        /*001a*/ 	.short	(.L_5 - .L_4)
	.align		4
.L_4:
        /*001c*/ 	.word	index@(_Z15peer_sum_kernelPKfmPf)
        /*0020*/ 	.word	0x0000000a


	//----- nvinfo : EIATTR_FRAME_SIZE
	.align		4
.L_5:
        /*0024*/ 	.byte	0x04, 0x11
        /*0026*/ 	.short	(.L_7 - .L_6)
	.align		4
.L_6:
        /*0028*/ 	.word	index@(_Z15peer_sum_kernelPKfmPf)
        /*002c*/ 	.word	0x00000000


	//----- nvinfo : EIATTR_MIN_STACK_SIZE
	.align		4
.L_7:
        /*0030*/ 	.byte	0x04, 0x12
        /*0032*/ 	.short	(.L_9 - .L_8)
	.align		4
.L_8:
        /*0034*/ 	.word	index@(_Z15peer_sum_kernelPKfmPf)
        /*0038*/ 	.word	0x00000000


	//----- nvinfo : EIATTR_MIN_STACK_SIZE
	.align		4
.L_9:
        /*003c*/ 	.byte	0x04, 0x12
        /*003e*/ 	.short	(.L_11 - .L_10)
	.align		4
.L_10:
        /*0040*/ 	.word	index@(_Z11fill_matrixPfmf)
        /*0044*/ 	.word	0x00000000
.L_11:


//--------------------- .nv.compat                --------------------------
	.section	.nv.compat,"",@"SHT_CUDA_COMPAT_INFO"
	.align	4
        /*0000*/ 	.byte	0x02, 0x09, 0x00, 0x00, 0x02, 0x02, 0x01, 0x00, 0x02, 0x05, 0x05, 0x00, 0x03, 0x07, 0x01, 0x01
        /*0010*/ 	.byte	0x02, 0x03, 0x00, 0x00, 0x02, 0x06, 0x01, 0x00, 0x04, 0x0b, 0x08, 0x00, 0x09, 0x00, 0x00, 0x00
        /*0020*/ 	.byte	0x00, 0x00, 0x00, 0x00


//--------------------- .nv.info._Z15peer_sum_kernelPKfmPf --------------------------
	.section	.nv.info._Z15peer_sum_kernelPKfmPf,"",@"SHT_CUDA_INFO"
	.sectionflags	@""
	.align	4


	//----- nvinfo : EIATTR_CUDA_API_VERSION
	.align		4
        /*0000*/ 	.byte	0x04, 0x37
        /*0002*/ 	.short	(.L_13 - .L_12)
.L_12:
        /*0004*/ 	.word	0x00000082


	//----- nvinfo : EIATTR_KPARAM_INFO
	.align		4
.L_13:
        /*0008*/ 	.byte	0x04, 0x17
        /*000a*/ 	.short	(.L_15 - .L_14)
.L_14:
        /*000c*/ 	.word	0x00000000
        /*0010*/ 	.short	0x0002
        /*0012*/ 	.short	0x0010
        /*0014*/ 	.byte	0x00, 0xf5, 0x21, 0x00


	//----- nvinfo : EIATTR_KPARAM_INFO
	.align		4
.L_15:
        /*0018*/ 	.byte	0x04, 0x17
        /*001a*/ 	.short	(.L_17 - .L_16)
.L_16:
        /*001c*/ 	.word	0x00000000
        /*0020*/ 	.short	0x0001
        /*0022*/ 	.short	0x0008
        /*0024*/ 	.byte	0x00, 0xf0, 0x21, 0x00


	//----- nvinfo : EIATTR_KPARAM_INFO
	.align		4
.L_17:
        /*0028*/ 	.byte	0x04, 0x17
        /*002a*/ 	.short	(.L_19 - .L_18)
.L_18:
        /*002c*/ 	.word	0x00000000
        /*0030*/ 	.short	0x0000
        /*0032*/ 	.short	0x0000
        /*0034*/ 	.byte	0x00, 0xf5, 0x21, 0x00


	//----- nvinfo : EIATTR_SPARSE_MMA_MASK
	.align		4
.L_19:
        /*0038*/ 	.byte	0x03, 0x50
        /*003a*/ 	.short	0x0000


	//----- nvinfo : EIATTR_MAXREG_COUNT
	.align		4
        /*003c*/ 	.byte	0x03, 0x1b
        /*003e*/ 	.short	0x00ff


	//----- nvinfo : EIATTR_MERCURY_ISA_VERSION
	.align		4
        /*0040*/ 	.byte	0x03, 0x5f
        /*0042*/ 	.short	0x0101


	//----- nvinfo : EIATTR_VRC_CTA_INIT_COUNT
	.align		4
        /*0044*/ 	.byte	0x02, 0x4a
	.zero		1
	.zero		1


	//----- nvinfo : EIATTR_EXIT_INSTR_OFFSETS
	.align		4
        /*0048*/ 	.byte	0x04, 0x1c
        /*004a*/ 	.short	(.L_21 - .L_20)


	//   ....[0]....
.L_20:
        /*004c*/ 	.word	0x00000200


	//----- nvinfo : EIATTR_CRS_STACK_SIZE
	.align		4
.L_21:
        /*0050*/ 	.byte	0x04, 0x1e
        /*0052*/ 	.short	(.L_23 - .L_22)
.L_22:
        /*0054*/ 	.word	0x00000000


	//----- nvinfo : EIATTR_CBANK_PARAM_SIZE
	.align		4
.L_23:
        /*0058*/ 	.byte	0x03, 0x19
        /*005a*/ 	.short	0x0018


	//----- nvinfo : EIATTR_PARAM_CBANK
	.align		4
        /*005c*/ 	.byte	0x04, 0x0a
        /*005e*/ 	.short	(.L_25 - .L_24)
	.align		4
.L_24:
        /*0060*/ 	.word	index@(.nv.constant0._Z15peer_sum_kernelPKfmPf)
        /*0064*/ 	.short	0x0380
        /*0066*/ 	.short	0x0018


	//----- nvinfo : EIATTR_SW_WAR
	.align		4
.L_25:
        /*0068*/ 	.byte	0x04, 0x36
        /*006a*/ 	.short	(.L_27 - .L_26)
.L_26:
        /*006c*/ 	.word	0x00000008
.L_27:


//--------------------- .nv.info._Z11fill_matrixPfmf --------------------------
	.section	.nv.info._Z11fill_matrixPfmf,"",@"SHT_CUDA_INFO"
	.sectionflags	@""
	.align	4


	//----- nvinfo : EIATTR_CUDA_API_VERSION
	.align		4
        /*0000*/ 	.byte	0x04, 0x37
        /*0002*/ 	.short	(.L_29 - .L_28)
.L_28:
        /*0004*/ 	.word	0x00000082


	//----- nvinfo : EIATTR_KPARAM_INFO
	.align		4
.L_29:
        /*0008*/ 	.byte	0x04, 0x17
        /*000a*/ 	.short	(.L_31 - .L_30)
.L_30:
        /*000c*/ 	.word	0x00000000
        /*0010*/ 	.short	0x0002
        /*0012*/ 	.short	0x0010
        /*0014*/ 	.byte	0x00, 0xf0, 0x11, 0x00


	//----- nvinfo : EIATTR_KPARAM_INFO
	.align		4
.L_31:
        /*0018*/ 	.byte	0x04, 0x17
        /*001a*/ 	.short	(.L_33 - .L_32)
.L_32:
        /*001c*/ 	.word	0x00000000
        /*0020*/ 	.short	0x0001
        /*0022*/ 	.short	0x0008
        /*0024*/ 	.byte	0x00, 0xf0, 0x21, 0x00


	//----- nvinfo : EIATTR_KPARAM_INFO
	.align		4
.L_33:
        /*0028*/ 	.byte	0x04, 0x17
        /*002a*/ 	.short	(.L_35 - .L_34)
.L_34:
        /*002c*/ 	.word	0x00000000
        /*0030*/ 	.short	0x0000
        /*0032*/ 	.short	0x0000
        /*0034*/ 	.byte	0x00, 0xf5, 0x21, 0x00


	//----- nvinfo : EIATTR_SPARSE_MMA_MASK
	.align		4
.L_35:
        /*0038*/ 	.byte	0x03, 0x50
        /*003a*/ 	.short	0x0000


	//----- nvinfo : EIATTR_MAXREG_COUNT
	.align		4
        /*003c*/ 	.byte	0x03, 0x1b
        /*003e*/ 	.short	0x00ff


	//----- nvinfo : EIATTR_MERCURY_ISA_VERSION
	.align		4
        /*0040*/ 	.byte	0x03, 0x5f
        /*0042*/ 	.short	0x0101


	//----- nvinfo : EIATTR_VRC_CTA_INIT_COUNT
	.align		4
        /*0044*/ 	.byte	0x02, 0x4a
	.zero		1
	.zero		1


	//----- nvinfo : EIATTR_EXIT_INSTR_OFFSETS
	.align		4
        /*0048*/ 	.byte	0x04, 0x1c
        /*004a*/ 	.short	(.L_37 - .L_36)


	//   ....[0]....
.L_36:
        /*004c*/ 	.word	0x000000a0


	//   ....[1]....
        /*0050*/ 	.word	0x00000170


	//----- nvinfo : EIATTR_CRS_STACK_SIZE
	.align		4
.L_37:
        /*0054*/ 	.byte	0x04, 0x1e
        /*0056*/ 	.short	(.L_39 - .L_38)
.L_38:
        /*0058*/ 	.word	0x00000000


	//----- nvinfo : EIATTR_CBANK_PARAM_SIZE
	.align		4
.L_39:
        /*005c*/ 	.byte	0x03, 0x19
        /*005e*/ 	.short	0x0014


	//----- nvinfo : EIATTR_PARAM_CBANK
	.align		4
        /*0060*/ 	.byte	0x04, 0x0a
        /*0062*/ 	.short	(.L_41 - .L_40)
	.align		4
.L_40:
        /*0064*/ 	.word	index@(.nv.constant0._Z11fill_matrixPfmf)
        /*0068*/ 	.short	0x0380
        /*006a*/ 	.short	0x0014


	//----- nvinfo : EIATTR_SW_WAR
	.align		4
.L_41:
        /*006c*/ 	.byte	0x04, 0x36
        /*006e*/ 	.short	(.L_43 - .L_42)
.L_42:
        /*0070*/ 	.word	0x00000008
.L_43:


//--------------------- .nv.callgraph             --------------------------
	.section	.nv.callgraph,"",@"SHT_CUDA_CALLGRAPH"
	.align	4
	.sectionentsize	8
	.align		4
        /*0000*/ 	.word	0x00000000
	.align		4
        /*0004*/ 	.word	0xffffffff
	.align		4
        /*0008*/ 	.word	0x00000000
	.align		4
        /*000c*/ 	.word	0xfffffffe
	.align		4
        /*0010*/ 	.word	0x00000000
	.align		4
        /*0014*/ 	.word	0xfffffffd
	.align		4
        /*0018*/ 	.word	0x00000000
	.align		4
        /*001c*/ 	.word	0xfffffffc


//--------------------- .text._Z15peer_sum_kernelPKfmPf --------------------------
	.section	.text._Z15peer_sum_kernelPKfmPf,"ax",@progbits
	.align	128
        .global         _Z15peer_sum_kernelPKfmPf
        .type           _Z15peer_sum_kernelPKfmPf,@function
        .size           _Z15peer_sum_kernelPKfmPf,(.L_x_6 - _Z15peer_sum_kernelPKfmPf)
        .other          _Z15peer_sum_kernelPKfmPf,@"STO_CUDA_ENTRY STV_DEFAULT"
_Z15peer_sum_kernelPKfmPf:
.text._Z15peer_sum_kernelPKfmPf:
[----:B------:R-:W-:Y:S01]  /*0000*/  LDC R1, c[0x0][0x37c] ;  /* 0x0000df00ff017b82 */ /* 0x000fe20000000800 */
[----:B------:R-:W0:Y:S07]  /*0010*/  S2R R3, SR_TID.X ;  /* 0x0000000000037919 */ /* 0x000e2e0000002100 */
[----:B------:R-:W0:Y:S01]  /*0020*/  S2UR UR4, SR_CTAID.X ;  /* 0x00000000000479c3 */ /* 0x000e220000002500 */
[----:B------:R-:W1:Y:S01]  /*0030*/  LDCU.64 UR8, c[0x0][0x388] ;  /* 0x00007100ff0877ac */ /* 0x000e620008000a00 */
[----:B------:R-:W-:Y:S01]  /*0040*/  BSSY.RECONVERGENT B0, `(.L_x_0) ;  /* 0x0000017000007945 */ /* 0x000fe20003800200 */
[----:B------:R-:W-:Y:S01]  /*0050*/  IMAD.MOV.U32 R5, RZ, RZ, RZ ;  /* 0x000000ffff057224 */ /* 0x000fe200078e00ff */
[----:B------:R-:W2:Y:S04]  /*0060*/  LDCU.64 UR10, c[0x0][0x380] ;  /* 0x00007000ff0a77ac */ /* 0x000ea80008000a00 */
[----:B------:R-:W0:Y:S01]  /*0070*/  LDC R4, c[0x0][0x360] ;  /* 0x0000d800ff047b82 */ /* 0x000e220000000800 */
[----:B------:R-:W3:Y:S01]  /*0080*/  LDCU UR6, c[0x0][0x370] ;  /* 0x00006e00ff0677ac */ /* 0x000ee20008000800 */
[C---:B0-----:R-:W-:Y:S01]  /*0090*/  IMAD R0, R4.reuse, UR4, R3 ;  /* 0x0000000404007c24 */ /* 0x041fe2000f8e0203 */
[----:B------:R-:W0:Y:S01]  /*00a0*/  LDCU.64 UR4, c[0x0][0x358] ;  /* 0x00006b00ff0477ac */ /* 0x000e220008000a00 */
[----:B---3--:R-:W-:-:S03]  /*00b0*/  IMAD R4, R4, UR6, RZ ;  /* 0x0000000604047c24 */ /* 0x008fc6000f8e02ff */
[----:B-1----:R-:W-:-:S04]  /*00c0*/  ISETP.GE.U32.AND P0, PT, R0, UR8, PT ;  /* 0x0000000800007c0c */ /* 0x002fc8000bf06070 */
[----:B------:R-:W-:-:S13]  /*00d0*/  ISETP.GE.U32.AND.EX P0, PT, RZ, UR9, PT, P0 ;  /* 0x00000009ff007c0c */ /* 0x000fda000bf06100 */
[----:B0-2---:R-:W-:Y:S05]  /*00e0*/  @P0 BRA `(.L_x_1) ;  /* 0x0000000000300947 */ /* 0x005fea0003800000 */
[----:B------:R-:W-:Y:S02]  /*00f0*/  IMAD.MOV.U32 R5, RZ, RZ, RZ ;  /* 0x000000ffff057224 */ /* 0x000fe400078e00ff */
[----:B------:R-:W-:Y:S02]  /*0100*/  IMAD.MOV.U32 R7, RZ, RZ, R0 ;  /* 0x000000ffff077224 */ /* 0x000fe400078e0000 */
[----:B------:R-:W-:-:S07]  /*0110*/  IMAD.MOV.U32 R6, RZ, RZ, RZ ;  /* 0x000000ffff067224 */ /* 0x000fce00078e00ff */
.L_x_2:
[----:B------:R-:W-:-:S04]  /*0120*/  LEA R2, P0, R7, UR10, 0x2 ;  /* 0x0000000a07027c11 */ /* 0x000fc8000f8010ff */
[----:B------:R-:W-:-:S05]  /*0130*/  LEA.HI.X R3, R7, UR11, R6, 0x2, P0 ;  /* 0x0000000b07037c11 */ /* 0x000fca00080f1406 */
[----:B------:R-:W2:Y:S01]  /*0140*/  LDG.E.CONSTANT R2, desc[UR4][R2.64] ;  /* 0x0000000402027981 */ /* 0x000ea2000c1e9900 */
[----:B------:R-:W-:-:S05]  /*0150*/  IADD3 R7, P0, PT, R4, R7, RZ ;  /* 0x0000000704077210 */ /* 0x000fca0007f1e0ff */
[----:B------:R-:W-:Y:S01]  /*0160*/  IMAD.X R6, RZ, RZ, R6, P0 ;  /* 0x000000ffff067224 */ /* 0x000fe200000e0606 */
[----:B------:R-:W-:-:S04]  /*0170*/  ISETP.GE.U32.AND P0, PT, R7, UR8, PT ;  /* 0x0000000807007c0c */ /* 0x000fc8000bf06070 */
[----:B------:R-:W-:Y:S01]  /*0180*/  ISETP.GE.U32.AND.EX P0, PT, R6, UR9, PT, P0 ;  /* 0x0000000906007c0c */ /* 0x000fe2000bf06100 */
[----:B--2---:R-:W-:-:S12]  /*0190*/  FADD R5, R2, R5 ;  /* 0x0000000502057221 */ /* 0x004fd80000000000 */
[----:B------:R-:W-:Y:S05]  /*01a0*/  @!P0 BRA `(.L_x_2) ;  /* 0xfffffffc00dc8947 */ /* 0x000fea000383ffff */
.L_x_1:
[----:B------:R-:W-:Y:S05]  /*01b0*/  BSYNC.RECONVERGENT B0 ;  /* 0x0000000000007941 */ /* 0x000fea0003800200 */
.L_x_0:
[----:B------:R-:W0:Y:S02]  /*01c0*/  LDCU.64 UR6, c[0x0][0x390] ;  /* 0x00007200ff0677ac */ /* 0x000e240008000a00 */
[----:B0-----:R-:W-:-:S04]  /*01d0*/  LEA R2, P0, R0, UR6, 0x2 ;  /* 0x0000000600027c11 */ /* 0x001fc8000f8010ff */
[----:B------:R-:W-:-:S05]  /*01e0*/  LEA.HI.X R3, R0, UR7, RZ, 0x2, P0 ;  /* 0x0000000700037c11 */ /* 0x000fca00080f14ff */
[----:B------:R-:W-:Y:S01]  /*01f0*/  STG.E desc[UR4][R2.64], R5 ;  /* 0x0000000502007986 */ /* 0x000fe2000c101904 */
[----:B------:R-:W-:Y:S05]  /*0200*/  EXIT ;  /* 0x000000000000794d */ /* 0x000fea0003800000 */
.L_x_3:
[----:B------:R-:W-:-:S00]  /*0210*/  BRA `(.L_x_3) ;  /* 0xfffffffc00fc7947 */ /* 0x000fc0000383ffff */
[----:B------:R-:W-:-:S00]  /*0220*/  NOP ;  /* 0x0000000000007918 */ /* 0x000fc00000000000 */
        /* <DEDUP_REMOVED lines=13> */
.L_x_6:


//--------------------- .text._Z11fill_matrixPfmf --------------------------
	.section	.text._Z11fill_matrixPfmf,"ax",@progbits
	.align	128
        .global         _Z11fill_matrixPfmf
        .type           _Z11fill_matrixPfmf,@function
        .size           _Z11fill_matrixPfmf,(.L_x_7 - _Z11fill_matrixPfmf)
        .other          _Z11fill_matrixPfmf,@"STO_CUDA_ENTRY STV_DEFAULT"
_Z11fill_matrixPfmf:
.text._Z11fill_matrixPfmf:
[----:B------:R-:W-:Y:S01]  /*0000*/  LDC R1, c[0x0][0x37c] ;  /* 0x0000df00ff017b82 */ /* 0x000fe20000000800 */
[----:B------:R-:W0:Y:S07]  /*0010*/  S2R R3, SR_TID.X ;  /* 0x0000000000037919 */ /* 0x000e2e0000002100 */
[----:B------:R-:W0:Y:S01]  /*0020*/  S2UR UR4, SR_CTAID.X ;  /* 0x00000000000479c3 */ /* 0x000e220000002500 */
[----:B------:R-:W1:Y:S07]  /*0030*/  LDCU.64 UR6, c[0x0][0x388] ;  /* 0x00007100ff0677ac */ /* 0x000e6e0008000a00 */
[----:B------:R-:W0:Y:S01]  /*0040*/  LDC R4, c[0x0][0x360] ;  /* 0x0000d800ff047b82 */ /* 0x000e220000000800 */
[----:B------:R-:W2:Y:S01]  /*0050*/  LDCU UR5, c[0x0][0x370] ;  /* 0x00006e00ff0577ac */ /* 0x000ea20008000800 */
[----:B0-----:R-:W-:-:S02]  /*0060*/  IMAD R0, R4, UR4, R3 ;  /* 0x0000000404007c24 */ /* 0x001fc4000f8e0203 */
[----:B--2---:R-:W-:-:S03]  /*0070*/  IMAD R4, R4, UR5, RZ ;  /* 0x0000000504047c24 */ /* 0x004fc6000f8e02ff */
[----:B-1----:R-:W-:-:S04]  /*0080*/  ISETP.GE.U32.AND P0, PT, R0, UR6, PT ;  /* 0x0000000600007c0c */ /* 0x002fc8000bf06070 */
[----:B------:R-:W-:-:S13]  /*0090*/  ISETP.GE.U32.AND.EX P0, PT, RZ, UR7, PT, P0 ;  /* 0x00000007ff007c0c */ /* 0x000fda000bf06100 */
[----:B------:R-:W-:Y:S05]  /*00a0*/  @P0 EXIT ;  /* 0x000000000000094d */ /* 0x000fea0003800000 */
[----:B------:R-:W0:Y:S01]  /*00b0*/  LDC R7, c[0x0][0x390] ;  /* 0x0000e400ff077b82 */ /* 0x000e220000000800 */
[----:B------:R-:W-:Y:S01]  /*00c0*/  IMAD.MOV.U32 R5, RZ, RZ, RZ ;  /* 0x000000ffff057224 */ /* 0x000fe200078e00ff */
[----:B------:R-:W1:Y:S01]  /*00d0*/  LDCU.64 UR4, c[0x0][0x358] ;  /* 0x00006b00ff0477ac */ /* 0x000e620008000a00 */
[----:B------:R-:W2:Y:S05]  /*00e0*/  LDCU.64 UR8, c[0x0][0x380] ;  /* 0x00007000ff0877ac */ /* 0x000eaa0008000a00 */
.L_x_4:
[----:B--2---:R-:W-:-:S04]  /*00f0*/  LEA R2, P0, R0, UR8, 0x2 ;  /* 0x0000000800027c11 */ /* 0x004fc8000f8010ff */
[----:B------:R-:W-:Y:S02]  /*0100*/  LEA.HI.X R3, R0, UR9, R5, 0x2, P0 ;  /* 0x0000000900037c11 */ /* 0x000fe400080f1405 */
[----:B------:R-:W-:-:S03]  /*0110*/  IADD3 R0, P0, PT, R4, R0, RZ ;  /* 0x0000000004007210 */ /* 0x000fc60007f1e0ff */
[----:B01----:R3:W-:Y:S02]  /*0120*/  STG.E desc[UR4][R2.64], R7 ;  /* 0x0000000702007986 */ /* 0x0037e4000c101904 */
[----:B------:R-:W-:Y:S01]  /*0130*/  IMAD.X R5, RZ, RZ, R5, P0 ;  /* 0x000000ffff057224 */ /* 0x000fe200000e0605 */
[----:B------:R-:W-:-:S04]  /*0140*/  ISETP.GE.U32.AND P0, PT, R0, UR6, PT ;  /* 0x0000000600007c0c */ /* 0x000fc8000bf06070 */
[----:B------:R-:W-:-:S13]  /*0150*/  ISETP.GE.U32.AND.EX P0, PT, R5, UR7, PT, P0 ;  /* 0x0000000705007c0c */ /* 0x000fda000bf06100 */
[----:B---3--:R-:W-:Y:S05]  /*0160*/  @!P0 BRA `(.L_x_4) ;  /* 0xfffffffc00e08947 */ /* 0x008fea000383ffff */
[----:B------:R-:W-:Y:S05]  /*0170*/  EXIT ;  /* 0x000000000000794d */ /* 0x000fea0003800000 */
.L_x_5:
        /* <DEDUP_REMOVED lines=16> */
.L_x_7:


//--------------------- .nv.shared.reserved.0     --------------------------
	.section	.nv.shared.reserved.0,"aw",@nobits
	.weak		__nv_reservedSMEM_offset_0_alias
	.size		__nv_reservedSMEM_offset_0_alias, 0, 64
	.other		__nv_reservedSMEM_offset_0_alias,@"STO_CUDA_RESERVED_SHARED STV_DEFAULT"
__nv_reservedSMEM_offset_0_alias:
	.zero		0
	.zero		64


//--------------------- .nv.constant0._Z15peer_sum_kernelPKfmPf --------------------------
	.section	.nv.constant0._Z15peer_sum_kernelPKfmPf,"a",@progbits
	.sectionflags	@""
	.align	4
.nv.constant0._Z15peer_sum_kernelPKfmPf:
	.zero		920


//--------------------- .nv.constant0._Z11fill_matrixPfmf --------------------------
	.section	.nv.constant0._Z11fill_matrixPfmf,"a",@progbits
	.sectionflags	@""
	.align	4
.nv.constant0._Z11fill_matrixPfmf:
	.zero		916


//--------------------- SYMBOLS --------------------------

	.type		.nv.reservedSmem.offset0,@object
	.size		.nv.reservedSmem.offset0,0x4
